//
// Generated by NVIDIA NVVM Compiler
//
// Compiler Build ID: CL-36424714
// Cuda compilation tools, release 13.0, V13.0.88
// Based on NVVM 20.0.0
//

.version 9.0
.target sm_100
.address_size 64

	// .globl	_Z6kernelPfS_S_i

.visible .entry _Z6kernelPfS_S_i(
	.param .u64 .ptr .align 1 _Z6kernelPfS_S_i_param_0,
	.param .u64 .ptr .align 1 _Z6kernelPfS_S_i_param_1,
	.param .u64 .ptr .align 1 _Z6kernelPfS_S_i_param_2,
	.param .u32 _Z6kernelPfS_S_i_param_3
)
{
	.reg .pred 	%p<10>;
	.reg .b32 	%r<40>;
	.reg .b32 	%f<67>;
	.reg .b64 	%rd<67>;

	ld.param.u64 	%rd14, [_Z6kernelPfS_S_i_param_0];
	ld.param.u64 	%rd15, [_Z6kernelPfS_S_i_param_1];
	ld.param.u32 	%r18, [_Z6kernelPfS_S_i_param_3];
	cvta.to.global.u64 	%rd1, %rd15;
	cvta.to.global.u64 	%rd2, %rd14;
	mov.u32 	%r19, %ctaid.y;
	mov.u32 	%r20, %ntid.y;
	mov.u32 	%r21, %tid.y;
	mad.lo.s32 	%r1, %r19, %r20, %r21;
	mov.u32 	%r22, %ctaid.x;
	mov.u32 	%r23, %ntid.x;
	mov.u32 	%r24, %tid.x;
	mad.lo.s32 	%r2, %r22, %r23, %r24;
	max.s32 	%r25, %r1, %r2;
	setp.ge.s32 	%p1, %r25, %r18;
	@%p1 bra 	$L__BB0_13;
	mul.lo.s32 	%r3, %r18, %r1;
	and.b32  	%r4, %r18, 7;
	setp.lt.u32 	%p2, %r18, 8;
	mov.f32 	%f66, 0f00000000;
	mov.b32 	%r38, 0;
	@%p2 bra 	$L__BB0_4;
	and.b32  	%r38, %r18, 2147483640;
	neg.s32 	%r36, %r38;
	mul.wide.s32 	%rd16, %r18, 4;
	add.s64 	%rd3, %rd1, %rd16;
	shl.b32 	%r7, %r18, 3;
	mul.wide.s32 	%rd17, %r18, 8;
	add.s64 	%rd4, %rd1, %rd17;
	mul.wide.s32 	%rd18, %r18, 12;
	add.s64 	%rd5, %rd1, %rd18;
	mul.wide.s32 	%rd19, %r18, 16;
	add.s64 	%rd6, %rd1, %rd19;
	mul.wide.s32 	%rd20, %r18, 20;
	add.s64 	%rd7, %rd1, %rd20;
	mul.wide.s32 	%rd21, %r18, 24;
	add.s64 	%rd8, %rd1, %rd21;
	mul.wide.s32 	%rd22, %r18, 28;
	add.s64 	%rd9, %rd1, %rd22;
	mul.wide.u32 	%rd23, %r3, 4;
	add.s64 	%rd24, %rd23, %rd2;
	add.s64 	%rd66, %rd24, 16;
	mov.f32 	%f66, 0f00000000;
	mov.u32 	%r35, %r2;
$L__BB0_3:
	.pragma "nounroll";
	mul.wide.s32 	%rd25, %r35, 4;
	add.s64 	%rd26, %rd3, %rd25;
	add.s64 	%rd27, %rd4, %rd25;
	add.s64 	%rd28, %rd5, %rd25;
	add.s64 	%rd29, %rd6, %rd25;
	add.s64 	%rd30, %rd7, %rd25;
	add.s64 	%rd31, %rd8, %rd25;
	add.s64 	%rd32, %rd9, %rd25;
	add.s64 	%rd33, %rd1, %rd25;
	ld.global.f32 	%f16, [%rd66+-16];
	ld.global.f32 	%f17, [%rd33];
	fma.rn.f32 	%f18, %f16, %f17, %f66;
	ld.global.f32 	%f19, [%rd66+-12];
	ld.global.f32 	%f20, [%rd26];
	fma.rn.f32 	%f21, %f19, %f20, %f18;
	ld.global.f32 	%f22, [%rd66+-8];
	ld.global.f32 	%f23, [%rd27];
	fma.rn.f32 	%f24, %f22, %f23, %f21;
	ld.global.f32 	%f25, [%rd66+-4];
	ld.global.f32 	%f26, [%rd28];
	fma.rn.f32 	%f27, %f25, %f26, %f24;
	ld.global.f32 	%f28, [%rd66];
	ld.global.f32 	%f29, [%rd29];
	fma.rn.f32 	%f30, %f28, %f29, %f27;
	ld.global.f32 	%f31, [%rd66+4];
	ld.global.f32 	%f32, [%rd30];
	fma.rn.f32 	%f33, %f31, %f32, %f30;
	ld.global.f32 	%f34, [%rd66+8];
	ld.global.f32 	%f35, [%rd31];
	fma.rn.f32 	%f36, %f34, %f35, %f33;
	ld.global.f32 	%f37, [%rd66+12];
	ld.global.f32 	%f38, [%rd32];
	fma.rn.f32 	%f66, %f37, %f38, %f36;
	add.s32 	%r36, %r36, 8;
	add.s32 	%r35, %r35, %r7;
	add.s64 	%rd66, %rd66, 32;
	setp.ne.s32 	%p3, %r36, 0;
	@%p3 bra 	$L__BB0_3;
$L__BB0_4:
	setp.eq.s32 	%p4, %r4, 0;
	@%p4 bra 	$L__BB0_12;
	and.b32  	%r13, %r18, 3;
	setp.lt.u32 	%p5, %r4, 4;
	@%p5 bra 	$L__BB0_7;
	add.s32 	%r27, %r38, %r3;
	mul.wide.u32 	%rd34, %r27, 4;
	add.s64 	%rd35, %rd2, %rd34;
	ld.global.f32 	%f40, [%rd35];
	mad.lo.s32 	%r28, %r38, %r18, %r2;
	mul.wide.s32 	%rd36, %r28, 4;
	add.s64 	%rd37, %rd1, %rd36;
	ld.global.f32 	%f41, [%rd37];
	fma.rn.f32 	%f42, %f40, %f41, %f66;
	cvt.u64.u32 	%rd38, %r3;
	cvt.u64.u32 	%rd39, %r38;
	add.s64 	%rd40, %rd39, %rd38;
	shl.b64 	%rd41, %rd40, 2;
	add.s64 	%rd42, %rd2, %rd41;
	ld.global.f32 	%f43, [%rd42+4];
	mul.wide.s32 	%rd43, %r18, 4;
	add.s64 	%rd44, %rd37, %rd43;
	ld.global.f32 	%f44, [%rd44];
	fma.rn.f32 	%f45, %f43, %f44, %f42;
	ld.global.f32 	%f46, [%rd42+8];
	add.s64 	%rd45, %rd44, %rd43;
	ld.global.f32 	%f47, [%rd45];
	fma.rn.f32 	%f48, %f46, %f47, %f45;
	ld.global.f32 	%f49, [%rd42+12];
	add.s64 	%rd46, %rd45, %rd43;
	ld.global.f32 	%f50, [%rd46];
	fma.rn.f32 	%f66, %f49, %f50, %f48;
	add.s32 	%r38, %r38, 4;
$L__BB0_7:
	setp.eq.s32 	%p6, %r13, 0;
	@%p6 bra 	$L__BB0_12;
	setp.eq.s32 	%p7, %r13, 1;
	@%p7 bra 	$L__BB0_10;
	add.s32 	%r29, %r38, %r3;
	mul.wide.u32 	%rd47, %r29, 4;
	add.s64 	%rd48, %rd2, %rd47;
	ld.global.f32 	%f52, [%rd48];
	mad.lo.s32 	%r30, %r38, %r18, %r2;
	mul.wide.s32 	%rd49, %r30, 4;
	add.s64 	%rd50, %rd1, %rd49;
	ld.global.f32 	%f53, [%rd50];
	fma.rn.f32 	%f54, %f52, %f53, %f66;
	cvt.u64.u32 	%rd51, %r3;
	cvt.u64.u32 	%rd52, %r38;
	add.s64 	%rd53, %rd52, %rd51;
	shl.b64 	%rd54, %rd53, 2;
	add.s64 	%rd55, %rd2, %rd54;
	ld.global.f32 	%f55, [%rd55+4];
	mul.wide.s32 	%rd56, %r18, 4;
	add.s64 	%rd57, %rd50, %rd56;
	ld.global.f32 	%f56, [%rd57];
	fma.rn.f32 	%f66, %f55, %f56, %f54;
	add.s32 	%r38, %r38, 2;
$L__BB0_10:
	and.b32  	%r31, %r18, 1;
	setp.eq.b32 	%p8, %r31, 1;
	not.pred 	%p9, %p8;
	@%p9 bra 	$L__BB0_12;
	add.s32 	%r32, %r38, %r3;
	mul.wide.u32 	%rd58, %r32, 4;
	add.s64 	%rd59, %rd2, %rd58;
	ld.global.f32 	%f57, [%rd59];
	mad.lo.s32 	%r33, %r38, %r18, %r2;
	mul.wide.s32 	%rd60, %r33, 4;
	add.s64 	%rd61, %rd1, %rd60;
	ld.global.f32 	%f58, [%rd61];
	fma.rn.f32 	%f66, %f57, %f58, %f66;
$L__BB0_12:
	ld.param.u64 	%rd65, [_Z6kernelPfS_S_i_param_2];
	add.s32 	%r34, %r3, %r2;
	cvta.to.global.u64 	%rd62, %rd65;
	mul.wide.s32 	%rd63, %r34, 4;
	add.s64 	%rd64, %rd62, %rd63;
	st.global.f32 	[%rd64], %f66;
$L__BB0_13:
	ret;

}


// ===== COMPILED SASS (sm_100) =====

	.target	sm_100

	.elftype	@"ET_EXEC"


//--------------------- .note.nv.tkinfo           --------------------------
	.section	.note.nv.tkinfo,"",@"SHT_NOTE"
	.sectionflags	@"SHF_NOTE_NV_TKINFO"
	.tkinfo
        /*0018*/ 	.word	0x00000002
        /*0030*/ 	.string	""
        /*0030*/ 	.string	"ptxas"
        /*0030*/ 	.string	"Cuda compilation tools, release 13.0, V13.0.88"
        /*0030*/ 	.string	"Build cuda_13.0.r13.0/compiler.36424714_0"
        /*0030*/ 	.string	"-arch sm_100 -m 64 "



//--------------------- .note.nv.cuinfo           --------------------------
	.section	.note.nv.cuinfo,"",@"SHT_NOTE"
	.sectionflags	@"SHF_NOTE_NV_CUINFO"
        /*0018*/ 	.short	0x0002
        /*001a*/ 	.short	0x0064
        /*001c*/ 	.short	0x0082
	.zero		2


//--------------------- .nv.info                  --------------------------
	.section	.nv.info,"",@"SHT_CUDA_INFO"
	.align	4


	//----- nvinfo : EIATTR_REGCOUNT
	.align		4
        /*0000*/ 	.byte	0x04, 0x2f
        /*0002*/ 	.short	(.L_1 - .L_0)
	.align		4
.L_0:
        /*0004*/ 	.word	index@(_Z6kernelPfS_S_i)
        /*0008*/ 	.word	0x0000001e


	//----- nvinfo : EIATTR_FRAME_SIZE
	.align		4
.L_1:
        /*000c*/ 	.byte	0x04, 0x11
        /*000e*/ 	.short	(.L_3 - .L_2)
	.align		4
.L_2:
        /*0010*/ 	.word	index@(_Z6kernelPfS_S_i)
        /*0014*/ 	.word	0x00000000


	//----- nvinfo : EIATTR_MIN_STACK_SIZE
	.align		4
.L_3:
        /*0018*/ 	.byte	0x04, 0x12
        /*001a*/ 	.short	(.L_5 - .L_4)
	.align		4
.L_4:
        /*001c*/ 	.word	index@(_Z6kernelPfS_S_i)
        /*0020*/ 	.word	0x00000000
.L_5:


//--------------------- .nv.compat                --------------------------
	.section	.nv.compat,"",@"SHT_CUDA_COMPAT_INFO"
	.align	4
        /*0000*/ 	.byte	0x02, 0x09, 0x00, 0x00, 0x02, 0x02, 0x01, 0x00, 0x02, 0x05, 0x05, 0x00, 0x03, 0x07, 0x01, 0x01
        /*0010*/ 	.byte	0x02, 0x03, 0x00, 0x00, 0x02, 0x06, 0x01, 0x00, 0x04, 0x0b, 0x08, 0x00, 0x09, 0x00, 0x00, 0x00
        /*0020*/ 	.byte	0x00, 0x00, 0x00, 0x00


//--------------------- .nv.info._Z6kernelPfS_S_i --------------------------
	.section	.nv.info._Z6kernelPfS_S_i,"",@"SHT_CUDA_INFO"
	.sectionflags	@""
	.align	4


	//----- nvinfo : EIATTR_CUDA_API_VERSION
	.align		4
        /*0000*/ 	.byte	0x04, 0x37
        /*0002*/ 	.short	(.L_7 - .L_6)
.L_6:
        /*0004*/ 	.word	0x00000082


	//----- nvinfo : EIATTR_KPARAM_INFO
	.align		4
.L_7:
        /*0008*/ 	.byte	0x04, 0x17
        /*000a*/ 	.short	(.L_9 - .L_8)
.L_8:
        /*000c*/ 	.word	0x00000000
        /*0010*/ 	.short	0x0003
        /*0012*/ 	.short	0x0018
        /*0014*/ 	.byte	0x00, 0xf0, 0x11, 0x00


	//----- nvinfo : EIATTR_KPARAM_INFO
	.align		4
.L_9:
        /*0018*/ 	.byte	0x04, 0x17
        /*001a*/ 	.short	(.L_11 - .L_10)
.L_10:
        /*001c*/ 	.word	0x00000000
        /*0020*/ 	.short	0x0002
        /*0022*/ 	.short	0x0010
        /*0024*/ 	.byte	0x00, 0xf5, 0x21, 0x00


	//----- nvinfo : EIATTR_KPARAM_INFO
	.align		4
.L_11:
        /*0028*/ 	.byte	0x04, 0x17
        /*002a*/ 	.short	(.L_13 - .L_12)
.L_12:
        /*002c*/ 	.word	0x00000000
        /*0030*/ 	.short	0x0001
        /*0032*/ 	.short	0x0008
        /*0034*/ 	.byte	0x00, 0xf5, 0x21, 0x00


	//----- nvinfo : EIATTR_KPARAM_INFO
	.align		4
.L_13:
        /*0038*/ 	.byte	0x04, 0x17
        /*003a*/ 	.short	(.L_15 - .L_14)
.L_14:
        /*003c*/ 	.word	0x00000000
        /*0040*/ 	.short	0x0000
        /*0042*/ 	.short	0x0000
        /*0044*/ 	.byte	0x00, 0xf5, 0x21, 0x00


	//----- nvinfo : EIATTR_SPARSE_MMA_MASK
	.align		4
.L_15:
        /*0048*/ 	.byte	0x03, 0x50
        /*004a*/ 	.short	0x0000


	//----- nvinfo : EIATTR_MAXREG_COUNT
	.align		4
        /*004c*/ 	.byte	0x03, 0x1b
        /*004e*/ 	.short	0x00ff


	//----- nvinfo : EIATTR_MERCURY_ISA_VERSION
	.align		4
        /*0050*/ 	.byte	0x03, 0x5f
        /*0052*/ 	.short	0x0101


	//----- nvinfo : EIATTR_VRC_CTA_INIT_COUNT
	.align		4
        /*0054*/ 	.byte	0x02, 0x4a
	.zero		1
	.zero		1


	//----- nvinfo : EIATTR_EXIT_INSTR_OFFSETS
	.align		4
        /*0058*/ 	.byte	0x04, 0x1c
        /*005a*/ 	.short	(.L_17 - .L_16)


	//   ....[0]....
.L_16:
        /*005c*/ 	.word	0x000000c0


	//   ....[1]....
        /*0060*/ 	.word	0x00000a90


	//----- nvinfo : EIATTR_CBANK_PARAM_SIZE
	.align		4
.L_17:
        /*0064*/ 	.byte	0x03, 0x19
        /*0066*/ 	.short	0x001c


	//----- nvinfo : EIATTR_PARAM_CBANK
	.align		4
        /*0068*/ 	.byte	0x04, 0x0a
        /*006a*/ 	.short	(.L_19 - .L_18)
	.align		4
.L_18:
        /*006c*/ 	.word	index@(.nv.constant0._Z6kernelPfS_S_i)
        /*0070*/ 	.short	0x0380
        /*0072*/ 	.short	0x001c


	//----- nvinfo : EIATTR_SW_WAR
	.align		4
.L_19:
        /*0074*/ 	.byte	0x04, 0x36
        /*0076*/ 	.short	(.L_21 - .L_20)
.L_20:
        /*0078*/ 	.word	0x00000008
.L_21:


//--------------------- .nv.callgraph             --------------------------
	.section	.nv.callgraph,"",@"SHT_CUDA_CALLGRAPH"
	.align	4
	.sectionentsize	8
	.align		4
        /*0000*/ 	.word	0x00000000
	.align		4
        /*0004*/ 	.word	0xffffffff
	.align		4
        /*0008*/ 	.word	0x00000000
	.align		4
        /*000c*/ 	.word	0xfffffffe
	.align		4
        /*0010*/ 	.word	0x00000000
	.align		4
        /*0014*/ 	.word	0xfffffffd
	.align		4
        /*0018*/ 	.word	0x00000000
	.align		4
        /*001c*/ 	.word	0xfffffffc


//--------------------- .text._Z6kernelPfS_S_i    --------------------------
	.section	.text._Z6kernelPfS_S_i,"ax",@progbits
	.align	128
        .global         _Z6kernelPfS_S_i
        .type           _Z6kernelPfS_S_i,@function
        .size           _Z6kernelPfS_S_i,(.L_x_5 - _Z6kernelPfS_S_i)
        .other          _Z6kernelPfS_S_i,@"STO_CUDA_ENTRY STV_DEFAULT"
_Z6kernelPfS_S_i:
.text._Z6kernelPfS_S_i:
[----:B------:R-:W-:Y:S01]  /*0000*/  LDC R1, c[0x0][0x37c] ;  /* 0x0000df00ff017b82 */ /* 0x000fe20000000800 */
[----:B------:R-:W0:Y:S07]  /*0010*/  S2R R0, SR_TID.Y ;  /* 0x0000000000007919 */ /* 0x000e2e0000002200 */
[----:B------:R-:W0:Y:S01]  /*0020*/  S2UR UR4, SR_CTAID.Y ;  /* 0x00000000000479c3 */ /* 0x000e220000002600 */
[----:B------:R-:W1:Y:S01]  /*0030*/  LDCU UR20, c[0x0][0x398] ;  /* 0x00007300ff1477ac */ /* 0x000e620008000800 */
[----:B------:R-:W2:Y:S06]  /*0040*/  S2R R3, SR_TID.X ;  /* 0x0000000000037919 */ /* 0x000eac0000002100 */
[----:B------:R-:W0:Y:S08]  /*0050*/  LDC R13, c[0x0][0x364] ;  /* 0x0000d900ff0d7b82 */ /* 0x000e300000000800 */
[----:B------:R-:W2:Y:S08]  /*0060*/  S2UR UR5, SR_CTAID.X ;  /* 0x00000000000579c3 */ /* 0x000eb00000002500 */
[----:B------:R-:W2:Y:S01]  /*0070*/  LDC R2, c[0x0][0x360] ;  /* 0x0000d800ff027b82 */ /* 0x000ea20000000800 */
[----:B0-----:R-:W-:-:S02]  /*0080*/  IMAD R13, R13, UR4, R0 ;  /* 0x000000040d0d7c24 */ /* 0x001fc4000f8e0200 */
[----:B--2---:R-:W-:-:S05]  /*0090*/  IMAD R0, R2, UR5, R3 ;  /* 0x0000000502007c24 */ /* 0x004fca000f8e0203 */
[----:B------:R-:W-:-:S04]  /*00a0*/  VIMNMX R2, PT, PT, R13, R0, !PT ;  /* 0x000000000d027248 */ /* 0x000fc80007fe0100 */
[----:B-1----:R-:W-:-:S13]  /*00b0*/  ISETP.GE.AND P0, PT, R2, UR20, PT ;  /* 0x0000001402007c0c */ /* 0x002fda000bf06270 */
[----:B------:R-:W-:Y:S05]  /*00c0*/  @P0 EXIT ;  /* 0x000000000000094d */ /* 0x000fea0003800000 */
[----:B------:R-:W-:Y:S01]  /*00d0*/  UISETP.GE.U32.AND UP0, UPT, UR20, 0x8, UPT ;  /* 0x000000081400788c */ /* 0x000fe2000bf06070 */
[----:B------:R-:W-:Y:S02]  /*00e0*/  HFMA2 R12, -RZ, RZ, 0, 0 ;  /* 0x00000000ff0c7431 */ /* 0x000fe400000001ff */
[----:B------:R-:W-:Y:S01]  /*00f0*/  IMAD R13, R13, UR20, RZ ;  /* 0x000000140d0d7c24 */ /* 0x000fe2000f8e02ff */
[----:B------:R-:W-:Y:S01]  /*0100*/  UMOV UR4, URZ ;  /* 0x000000ff00047c82 */ /* 0x000fe20008000000 */
[----:B------:R-:W0:Y:S04]  /*0110*/  LDCU.64 UR18, c[0x0][0x358] ;  /* 0x00006b00ff1277ac */ /* 0x000e280008000a00 */
[----:B------:R-:W-:Y:S05]  /*0120*/  BRA.U !UP0, `(.L_x_0) ;  /* 0x0000000508047547 */ /* 0x000fea000b800000 */
[----:B------:R-:W1:Y:S01]  /*0130*/  LDCU.128 UR24, c[0x0][0x380] ;  /* 0x00007000ff1877ac */ /* 0x000e620008000c00 */
[----:B------:R-:W-:Y:S02]  /*0140*/  MOV R12, RZ ;  /* 0x000000ff000c7202 */ /* 0x000fe40000000f00 */
[----:B------:R-:W-:Y:S01]  /*0150*/  MOV R14, R0 ;  /* 0x00000000000e7202 */ /* 0x000fe20000000f00 */
[----:B------:R-:W-:-:S04]  /*0160*/  ULOP3.LUT UR4, UR20, 0x7ffffff8, URZ, 0xc0, !UPT ;  /* 0x7ffffff814047892 */ /* 0x000fc8000f8ec0ff */
[----:B------:R-:W-:Y:S01]  /*0170*/  UIADD3 UR5, UPT, UPT, -UR4, URZ, URZ ;  /* 0x000000ff04057290 */ /* 0x000fe2000fffe1ff */
[----:B-1----:R-:W-:Y:S01]  /*0180*/  MOV R2, UR24 ;  /* 0x0000001800027c02 */ /* 0x002fe20008000f00 */
[----:B------:R-:W-:Y:S01]  /*0190*/  UIMAD.WIDE UR6, UR20, 0x8, UR26 ;  /* 0x00000008140678a5 */ /* 0x000fe2000f8e021a */
[----:B------:R-:W-:Y:S01]  /*01a0*/  MOV R3, UR25 ;  /* 0x0000001900037c02 */ /* 0x000fe20008000f00 */
[----:B------:R-:W-:Y:S02]  /*01b0*/  UIMAD.WIDE UR8, UR20, 0xc, UR26 ;  /* 0x0000000c140878a5 */ /* 0x000fe4000f8e021a */
[----:B------:R-:W-:Y:S01]  /*01c0*/  UIMAD.WIDE UR10, UR20, 0x10, UR26 ;  /* 0x00000010140a78a5 */ /* 0x000fe2000f8e021a */
[----:B------:R-:W-:Y:S01]  /*01d0*/  IMAD.WIDE.U32 R2, R13, 0x4, R2 ;  /* 0x000000040d027825 */ /* 0x000fe200078e0002 */
[----:B------:R-:W-:Y:S02]  /*01e0*/  UIMAD.WIDE UR12, UR20, 0x14, UR26 ;  /* 0x00000014140c78a5 */ /* 0x000fe4000f8e021a */
[----:B------:R-:W-:Y:S01]  /*01f0*/  UIMAD.WIDE UR14, UR20, 0x18, UR26 ;  /* 0x00000018140e78a5 */ /* 0x000fe2000f8e021a */
[----:B------:R-:W-:Y:S01]  /*0200*/  IADD3 R2, P0, PT, R2, 0x10, RZ ;  /* 0x0000001002027810 */ /* 0x000fe20007f1e0ff */
[----:B------:R-:W-:-:S03]  /*0210*/  UIMAD.WIDE UR16, UR20, 0x1c, UR26 ;  /* 0x0000001c141078a5 */ /* 0x000fc6000f8e021a */
[----:B------:R-:W-:-:S09]  /*0220*/  IADD3.X R3, PT, PT, RZ, R3, RZ, P0, !PT ;  /* 0x00000003ff037210 */ /* 0x000fd200007fe4ff */
.L_x_1:
[----:B------:R-:W-:Y:S01]  /*0230*/  UIMAD.WIDE UR22, UR20, 0x4, UR26 ;  /* 0x00000004141678a5 */ /* 0x000fe2000f8e021a */
[----:B------:R-:W-:Y:S02]  /*0240*/  IMAD.MOV.U32 R23, RZ, RZ, 0x4 ;  /* 0x00000004ff177424 */ /* 0x000fe400078e00ff */
[----:B------:R-:W-:Y:S01]  /*0250*/  HFMA2 R11, -RZ, RZ, 0, 2.384185791015625e-07 ;  /* 0x00000004ff0b7431 */ /* 0x000fe200000001ff */
[----:B------:R-:W-:Y:S01]  /*0260*/  MOV R25, 0x4 ;  /* 0x0000000400197802 */ /* 0x000fe20000000f00 */
[----:B0-----:R-:W2:Y:S01]  /*0270*/  LDG.E R21, desc[UR18][R2.64+-0x10] ;  /* 0xfffff01202157981 */ /* 0x001ea2000c1e1900 */
[C---:B------:R-:W-:Y:S01]  /*0280*/  IMAD.WIDE R22, R14.reuse, R23, UR26 ;  /* 0x0000001a0e167e25 */ /* 0x040fe2000f8e0217 */
[----:B------:R-:W-:Y:S02]  /*0290*/  MOV R8, UR22 ;  /* 0x0000001600087c02 */ /* 0x000fe40008000f00 */
[----:B------:R-:W-:Y:S01]  /*02a0*/  MOV R9, UR23 ;  /* 0x0000001700097c02 */ /* 0x000fe20008000f00 */
[----:B------:R-:W3:Y:S02]  /*02b0*/  LDG.E R19, desc[UR18][R2.64+-0xc] ;  /* 0xfffff41202137981 */ /* 0x000ee4000c1e1900 */
[----:B------:R-:W-:-:S02]  /*02c0*/  IMAD.WIDE R8, R14, 0x4, R8 ;  /* 0x000000040e087825 */ /* 0x000fc400078e0208 */
[----:B------:R-:W2:Y:S01]  /*02d0*/  LDG.E R22, desc[UR18][R22.64] ;  /* 0x0000001216167981 */ /* 0x000ea2000c1e1900 */
[----:B------:R-:W-:Y:S01]  /*02e0*/  MOV R5, 0x4 ;  /* 0x0000000400057802 */ /* 0x000fe20000000f00 */
[C---:B------:R-:W-:Y:S02]  /*02f0*/  IMAD.WIDE R24, R14.reuse, R25, UR6 ;  /* 0x000000060e187e25 */ /* 0x040fe4000f8e0219 */
[----:B------:R0:W3:Y:S02]  /*0300*/  LDG.E R20, desc[UR18][R8.64] ;  /* 0x0000001208147981 */ /* 0x0000e4000c1e1900 */
[----:B------:R-:W-:Y:S02]  /*0310*/  IMAD.WIDE R10, R14, R11, UR8 ;  /* 0x000000080e0a7e25 */ /* 0x000fe4000f8e020b */
[----:B------:R-:W4:Y:S04]  /*0320*/  LDG.E R18, desc[UR18][R24.64] ;  /* 0x0000001218127981 */ /* 0x000f28000c1e1900 */
[----:B------:R-:W4:Y:S01]  /*0330*/  LDG.E R17, desc[UR18][R2.64+-0x8] ;  /* 0xfffff81202117981 */ /* 0x000f22000c1e1900 */
[----:B0-----:R-:W-:-:S02]  /*0340*/  HFMA2 R9, -RZ, RZ, 0, 2.384185791015625e-07 ;  /* 0x00000004ff097431 */ /* 0x001fc400000001ff */
[----:B------:R-:W-:Y:S01]  /*0350*/  IMAD.MOV.U32 R7, RZ, RZ, 0x4 ;  /* 0x00000004ff077424 */ /* 0x000fe200078e00ff */
[----:B------:R0:W5:Y:S01]  /*0360*/  LDG.E R16, desc[UR18][R10.64] ;  /* 0x000000120a107981 */ /* 0x000162000c1e1900 */
[----:B------:R-:W-:-:S03]  /*0370*/  IMAD.WIDE R4, R14, R5, UR10 ;  /* 0x0000000a0e047e25 */ /* 0x000fc6000f8e0205 */
[----:B------:R-:W5:Y:S01]  /*0380*/  LDG.E R15, desc[UR18][R2.64+-0x4] ;  /* 0xfffffc12020f7981 */ /* 0x000f62000c1e1900 */
[C---:B------:R-:W-:Y:S01]  /*0390*/  IMAD.WIDE R6, R14.reuse, R7, UR12 ;  /* 0x0000000c0e067e25 */ /* 0x040fe2000f8e0207 */
[----:B------:R-:W-:Y:S02]  /*03a0*/  MOV R27, 0x4 ;  /* 0x00000004001b7802 */ /* 0x000fe40000000f00 */
[----:B------:R1:W5:Y:S01]  /*03b0*/  LDG.E R4, desc[UR18][R4.64] ;  /* 0x0000001204047981 */ /* 0x000362000c1e1900 */
[----:B------:R-:W-:-:S03]  /*03c0*/  IMAD.WIDE R8, R14, R9, UR14 ;  /* 0x0000000e0e087e25 */ /* 0x000fc6000f8e0209 */
[----:B------:R-:W5:Y:S01]  /*03d0*/  LDG.E R23, desc[UR18][R2.64] ;  /* 0x0000001202177981 */ /* 0x000f62000c1e1900 */
[----:B0-----:R-:W-:-:S03]  /*03e0*/  IMAD.WIDE R10, R14, R27, UR16 ;  /* 0x000000100e0a7e25 */ /* 0x001fc6000f8e021b */
[----:B------:R-:W5:Y:S04]  /*03f0*/  LDG.E R7, desc[UR18][R6.64] ;  /* 0x0000001206077981 */ /* 0x000f68000c1e1900 */
[----:B------:R-:W5:Y:S04]  /*0400*/  LDG.E R24, desc[UR18][R2.64+0x4] ;  /* 0x0000041202187981 */ /* 0x000f68000c1e1900 */
[----:B------:R-:W5:Y:S04]  /*0410*/  LDG.E R8, desc[UR18][R8.64] ;  /* 0x0000001208087981 */ /* 0x000f68000c1e1900 */
[----:B------:R-:W5:Y:S04]  /*0420*/  LDG.E R25, desc[UR18][R2.64+0x8] ;  /* 0x0000081202197981 */ /* 0x000f68000c1e1900 */
[----:B------:R-:W5:Y:S04]  /*0430*/  LDG.E R10, desc[UR18][R10.64] ;  /* 0x000000120a0a7981 */ /* 0x000f68000c1e1900 */
[----:B------:R0:W5:Y:S01]  /*0440*/  LDG.E R27, desc[UR18][R2.64+0xc] ;  /* 0x00000c12021b7981 */ /* 0x000162000c1e1900 */
[----:B------:R-:W-:-:S04]  /*0450*/  UIADD3 UR5, UPT, UPT, UR5, 0x8, URZ ;  /* 0x0000000805057890 */ /* 0x000fc8000fffe0ff */
[----:B------:R-:W-:Y:S01]  /*0460*/  UISETP.NE.AND UP0, UPT, UR5, URZ, UPT ;  /* 0x000000ff0500728c */ /* 0x000fe2000bf05270 */
[----:B-1----:R-:W-:Y:S02]  /*0470*/  MOV R5, UR20 ;  /* 0x0000001400057c02 */ /* 0x002fe40008000f00 */
[----:B0-----:R-:W-:Y:S02]  /*0480*/  IADD3 R2, P0, PT, R2, 0x20, RZ ;  /* 0x0000002002027810 */ /* 0x001fe40007f1e0ff */
[----:B------:R-:W-:Y:S02]  /*0490*/  LEA R14, R5, R14, 0x3 ;  /* 0x0000000e050e7211 */ /* 0x000fe400078e18ff */
[----:B------:R-:W-:Y:S01]  /*04a0*/  IADD3.X R3, PT, PT, RZ, R3, RZ, P0, !PT ;  /* 0x00000003ff037210 */ /* 0x000fe200007fe4ff */
[----:B--2---:R-:W-:-:S04]  /*04b0*/  FFMA R22, R21, R22, R12 ;  /* 0x0000001615167223 */ /* 0x004fc8000000000c */
[----:B---3--:R-:W-:-:S04]  /*04c0*/  FFMA R20, R19, R20, R22 ;  /* 0x0000001413147223 */ /* 0x008fc80000000016 */
[----:B----4-:R-:W-:-:S04]  /*04d0*/  FFMA R18, R17, R18, R20 ;  /* 0x0000001211127223 */ /* 0x010fc80000000014 */
[----:B-----5:R-:W-:-:S04]  /*04e0*/  FFMA R16, R15, R16, R18 ;  /* 0x000000100f107223 */ /* 0x020fc80000000012 */
[----:B------:R-:W-:-:S04]  /*04f0*/  FFMA R23, R23, R4, R16 ;  /* 0x0000000417177223 */ /* 0x000fc80000000010 */
[----:B------:R-:W-:-:S04]  /*0500*/  FFMA R24, R24, R7, R23 ;  /* 0x0000000718187223 */ /* 0x000fc80000000017 */
[----:B------:R-:W-:-:S04]  /*0510*/  FFMA R8, R25, R8, R24 ;  /* 0x0000000819087223 */ /* 0x000fc80000000018 */
[----:B------:R-:W-:Y:S01]  /*0520*/  FFMA R12, R27, R10, R8 ;  /* 0x0000000a1b0c7223 */ /* 0x000fe20000000008 */
[----:B------:R-:W-:Y:S06]  /*0530*/  BRA.U UP0, `(.L_x_1) ;  /* 0xfffffffd003c7547 */ /* 0x000fec000b83ffff */
.L_x_0:
[----:B------:R-:W-:-:S04]  /*0540*/  ULOP3.LUT UR6, UR20, 0x7, URZ, 0xc0, !UPT ;  /* 0x0000000714067892 */ /* 0x000fc8000f8ec0ff */
[----:B------:R-:W-:-:S09]  /*0550*/  UISETP.NE.AND UP0, UPT, UR6, URZ, UPT ;  /* 0x000000ff0600728c */ /* 0x000fd2000bf05270 */
[----:B------:R-:W-:Y:S05]  /*0560*/  BRA.U !UP0, `(.L_x_2) ;  /* 0x0000000508387547 */ /* 0x000fea000b800000 */
[----:B------:R-:W-:Y:S02]  /*0570*/  UISETP.GE.U32.AND UP0, UPT, UR6, 0x4, UPT ;  /* 0x000000040600788c */ /* 0x000fe4000bf06070 */
[----:B------:R-:W-:-:S04]  /*0580*/  ULOP3.LUT UR5, UR20, 0x3, URZ, 0xc0, !UPT ;  /* 0x0000000314057892 */ /* 0x000fc8000f8ec0ff */
[----:B------:R-:W-:-:S03]  /*0590*/  UISETP.NE.AND UP1, UPT, UR5, URZ, UPT ;  /* 0x000000ff0500728c */ /* 0x000fc6000bf25270 */
[----:B------:R-:W-:Y:S08]  /*05a0*/  BRA.U !UP0, `(.L_x_3) ;  /* 0x00000001087c7547 */ /* 0x000ff0000b800000 */
[----:B------:R-:W1:Y:S01]  /*05b0*/  LDC.64 R6, c[0x0][0x388] ;  /* 0x0000e200ff067b82 */ /* 0x000e620000000a00 */
[----:B------:R-:W2:Y:S01]  /*05c0*/  LDCU.64 UR6, c[0x0][0x380] ;  /* 0x00007000ff0677ac */ /* 0x000ea20008000a00 */
[----:B------:R-:W-:Y:S01]  /*05d0*/  IMAD.U32 R9, RZ, RZ, UR4 ;  /* 0x00000004ff097e24 */ /* 0x000fe2000f8e00ff */
[C---:B------:R-:W-:Y:S02]  /*05e0*/  IADD3 R3, PT, PT, R13.reuse, UR4, RZ ;  /* 0x000000040d037c10 */ /* 0x040fe4000fffe0ff */
[----:B------:R-:W-:Y:S01]  /*05f0*/  IADD3 R10, P0, PT, R13, UR4, RZ ;  /* 0x000000040d0a7c10 */ /* 0x000fe2000ff1e0ff */
[----:B------:R-:W-:Y:S01]  /*0600*/  IMAD R9, R9, UR20, R0 ;  /* 0x0000001409097c24 */ /* 0x000fe2000f8e0200 */
[----:B------:R-:W-:Y:S01]  /*0610*/  MOV R11, UR20 ;  /* 0x00000014000b7c02 */ /* 0x000fe20008000f00 */
[----:B------:R-:W3:Y:S01]  /*0620*/  LDC.64 R4, c[0x0][0x380] ;  /* 0x0000e000ff047b82 */ /* 0x000ee20000000a00 */
[----:B------:R-:W-:Y:S01]  /*0630*/  MOV R15, UR20 ;  /* 0x00000014000f7c02 */ /* 0x000fe20008000f00 */
[----:B-1----:R-:W-:Y:S01]  /*0640*/  IMAD.WIDE R6, R9, 0x4, R6 ;  /* 0x0000000409067825 */ /* 0x002fe200078e0206 */
[----:B------:R-:W-:-:S05]  /*0650*/  MOV R9, UR20 ;  /* 0x0000001400097c02 */ /* 0x000fca0008000f00 */
[----:B------:R-:W-:Y:S02]  /*0660*/  IMAD.WIDE R8, R9, 0x4, R6 ;  /* 0x0000000409087825 */ /* 0x000fe400078e0206 */
[----:B0-----:R-:W4:Y:S02]  /*0670*/  LDG.E R6, desc[UR18][R6.64] ;  /* 0x0000001206067981 */ /* 0x001f24000c1e1900 */
[----:B---3--:R-:W-:Y:S01]  /*0680*/  IMAD.WIDE.U32 R4, R3, 0x4, R4 ;  /* 0x0000000403047825 */ /* 0x008fe200078e0004 */
[----:B------:R-:W-:Y:S01]  /*0690*/  IADD3.X R3, PT, PT, RZ, RZ, RZ, P0, !PT ;  /* 0x000000ffff037210 */ /* 0x000fe200007fe4ff */
[----:B------:R-:W3:Y:S01]  /*06a0*/  LDG.E R17, desc[UR18][R8.64] ;  /* 0x0000001208117981 */ /* 0x000ee2000c1e1900 */
[----:B--2---:R-:W-:-:S03]  /*06b0*/  LEA R2, P0, R10, UR6, 0x2 ;  /* 0x000000060a027c11 */ /* 0x004fc6000f8010ff */
[----:B------:R-:W4:Y:S01]  /*06c0*/  LDG.E R5, desc[UR18][R4.64] ;  /* 0x0000001204057981 */ /* 0x000f22000c1e1900 */
[----:B------:R-:W-:Y:S01]  /*06d0*/  LEA.HI.X R3, R10, UR7, R3, 0x2, P0 ;  /* 0x000000070a037c11 */ /* 0x000fe200080f1403 */
[----:B------:R-:W-:-:S04]  /*06e0*/  IMAD.WIDE R10, R11, 0x4, R8 ;  /* 0x000000040b0a7825 */ /* 0x000fc800078e0208 */
[----:B------:R-:W3:Y:S01]  /*06f0*/  LDG.E R16, desc[UR18][R2.64+0x4] ;  /* 0x0000041202107981 */ /* 0x000ee2000c1e1900 */
[----:B------:R-:W-:-:S03]  /*0700*/  IMAD.WIDE R14, R15, 0x4, R10 ;  /* 0x000000040f0e7825 */ /* 0x000fc600078e020a */
[----:B------:R-:W2:Y:S04]  /*0710*/  LDG.E R19, desc[UR18][R10.64] ;  /* 0x000000120a137981 */ /* 0x000ea8000c1e1900 */
[----:B------:R-:W2:Y:S04]  /*0720*/  LDG.E R18, desc[UR18][R2.64+0x8] ;  /* 0x0000081202127981 */ /* 0x000ea8000c1e1900 */
[----:B------:R-:W5:Y:S04]  /*0730*/  LDG.E R20, desc[UR18][R2.64+0xc] ;  /* 0x00000c1202147981 */ /* 0x000f68000c1e1900 */
[----:B------:R-:W5:Y:S01]  /*0740*/  LDG.E R14, desc[UR18][R14.64] ;  /* 0x000000120e0e7981 */ /* 0x000f62000c1e1900 */
[----:B------:R-:W-:Y:S01]  /*0750*/  UIADD3 UR4, UPT, UPT, UR4, 0x4, URZ ;  /* 0x0000000404047890 */ /* 0x000fe2000fffe0ff */
[----:B----4-:R-:W-:-:S04]  /*0760*/  FFMA R5, R5, R6, R12 ;  /* 0x0000000605057223 */ /* 0x010fc8000000000c */
[----:B---3--:R-:W-:-:S04]  /*0770*/  FFMA R5, R16, R17, R5 ;  /* 0x0000001110057223 */ /* 0x008fc80000000005 */
[----:B--2---:R-:W-:-:S04]  /*0780*/  FFMA R5, R18, R19, R5 ;  /* 0x0000001312057223 */ /* 0x004fc80000000005 */
[----:B-----5:R-:W-:-:S07]  /*0790*/  FFMA R12, R20, R14, R5 ;  /* 0x0000000e140c7223 */ /* 0x020fce0000000005 */
.L_x_3:
[----:B------:R-:W-:Y:S05]  /*07a0*/  BRA.U !UP1, `(.L_x_2) ;  /* 0x0000000109a87547 */ /* 0x000fea000b800000 */
[----:B------:R-:W-:Y:S01]  /*07b0*/  UISETP.NE.AND UP0, UPT, UR5, 0x1, UPT ;  /* 0x000000010500788c */ /* 0x000fe2000bf05270 */
[----:B------:R-:W-:Y:S01]  /*07c0*/  MOV R7, UR4 ;  /* 0x0000000400077c02 */ /* 0x000fe20008000f00 */
[----:B------:R-:W-:Y:S02]  /*07d0*/  ULOP3.LUT UR5, UR20, 0x1, URZ, 0xc0, !UPT ;  /* 0x0000000114057892 */ /* 0x000fe4000f8ec0ff */
[----:B------:R-:W-:Y:S02]  /*07e0*/  MOV R15, UR20 ;  /* 0x00000014000f7c02 */ /* 0x000fe40008000f00 */
[----:B------:R-:W-:Y:S01]  /*07f0*/  UISETP.NE.U32.AND UP1, UPT, UR5, 0x1, UPT ;  /* 0x000000010500788c */ /* 0x000fe2000bf25070 */
[----:B------:R-:W-:-:S04]  /*0800*/  PLOP3.LUT P1, PT, PT, PT, UP0, 0x80, 0x8 ;  /* 0x000000000008781c */ /* 0x000fc80003f2f008 */
[----:B------:R-:W1:Y:S01]  /*0810*/  @UP0 LDCU.128 UR8, c[0x0][0x380] ;  /* 0x00007000ff0807ac */ /* 0x000e620008000c00 */
[----:B------:R-:W-:Y:S01]  /*0820*/  PLOP3.LUT P0, PT, PT, PT, UP1, 0x80, 0x8 ;  /* 0x000000000008781c */ /* 0x000fe20003f0f018 */
[----:B------:R-:W2:Y:S04]  /*0830*/  @UP0 LDCU.64 UR6, c[0x0][0x380] ;  /* 0x00007000ff0607ac */ /* 0x000ea80008000a00 */
[----:B------:R-:W3:Y:S03]  /*0840*/  @!UP1 LDCU.128 UR12, c[0x0][0x380] ;  /* 0x00007000ff0c97ac */ /* 0x000ee60008000c00 */
[C---:B------:R-:W-:Y:S02]  /*0850*/  @P1 IADD3 R3, PT, PT, R13.reuse, UR4, RZ ;  /* 0x000000040d031c10 */ /* 0x040fe4000fffe0ff */
[----:B------:R-:W-:Y:S01]  /*0860*/  @P1 IADD3 R6, P2, PT, R13, UR4, RZ ;  /* 0x000000040d061c10 */ /* 0x000fe2000ff5e0ff */
[----:B------:R-:W-:Y:S01]  /*0870*/  @UP0 UIADD3 UR4, UPT, UPT, UR4, 0x2, URZ ;  /* 0x0000000204040890 */ /* 0x000fe2000fffe0ff */
[----:B-1----:R-:W-:Y:S01]  /*0880*/  MOV R11, UR9 ;  /* 0x00000009000b7c02 */ /* 0x002fe20008000f00 */
[----:B------:R-:W-:Y:S01]  /*0890*/  IMAD.U32 R10, RZ, RZ, UR8 ;  /* 0x00000008ff0a7e24 */ /* 0x000fe2000f8e00ff */
[----:B------:R-:W-:-:S02]  /*08a0*/  MOV R4, UR10 ;  /* 0x0000000a00047c02 */ /* 0x000fc40008000f00 */
[----:B------:R-:W-:Y:S01]  /*08b0*/  MOV R5, UR11 ;  /* 0x0000000b00057c02 */ /* 0x000fe20008000f00 */
[----:B------:R-:W-:-:S04]  /*08c0*/  @P1 IMAD.WIDE.U32 R10, R3, 0x4, R10 ;  /* 0x00000004030a1825 */ /* 0x000fc800078e000a */
[----:B------:R-:W-:Y:S01]  /*08d0*/  @P1 IMAD R3, R7, UR20, R0 ;  /* 0x0000001407031c24 */ /* 0x000fe2000f8e0200 */
[----:B------:R-:W-:Y:S01]  /*08e0*/  @P1 IADD3.X R7, PT, PT, RZ, RZ, RZ, P2, !PT ;  /* 0x000000ffff071210 */ /* 0x000fe200017fe4ff */
[----:B------:R-:W-:Y:S01]  /*08f0*/  IMAD.U32 R19, RZ, RZ, UR4 ;  /* 0x00000004ff137e24 */ /* 0x000fe2000f8e00ff */
[C---:B--2---:R-:W-:Y:S01]  /*0900*/  @P1 LEA R2, P2, R6.reuse, UR6, 0x2 ;  /* 0x0000000606021c11 */ /* 0x044fe2000f8410ff */
[----:B------:R-:W-:Y:S01]  /*0910*/  @P1 IMAD.WIDE R4, R3, 0x4, R4 ;  /* 0x0000000403041825 */ /* 0x000fe200078e0204 */
[----:B------:R-:W-:Y:S01]  /*0920*/  @!P0 IADD3 R17, PT, PT, R13, UR4, RZ ;  /* 0x000000040d118c10 */ /* 0x000fe2000fffe0ff */
[----:B0-----:R-:W2:Y:S01]  /*0930*/  @P1 LDG.E R11, desc[UR18][R10.64] ;  /* 0x000000120a0b1981 */ /* 0x001ea2000c1e1900 */
[----:B------:R-:W-:Y:S01]  /*0940*/  @P1 LEA.HI.X R3, R6, UR7, R7, 0x2, P2 ;  /* 0x0000000706031c11 */ /* 0x000fe200090f1407 */
[----:B------:R-:W-:Y:S01]  /*0950*/  @!P0 IMAD R19, R19, UR20, R0 ;  /* 0x0000001413138c24 */ /* 0x000fe2000f8e0200 */
[----:B---3--:R-:W-:Y:S01]  /*0960*/  MOV R6, UR12 ;  /* 0x0000000c00067c02 */ /* 0x008fe20008000f00 */
[----:B------:R-:W-:Y:S01]  /*0970*/  @P1 IMAD.WIDE R14, R15, 0x4, R4 ;  /* 0x000000040f0e1825 */ /* 0x000fe200078e0204 */
[----:B------:R-:W-:Y:S01]  /*0980*/  MOV R7, UR13 ;  /* 0x0000000d00077c02 */ /* 0x000fe20008000f00 */
[----:B------:R-:W2:Y:S01]  /*0990*/  @P1 LDG.E R4, desc[UR18][R4.64] ;  /* 0x0000001204041981 */ /* 0x000ea2000c1e1900 */
[----:B------:R-:W-:-:S02]  /*09a0*/  MOV R8, UR14 ;  /* 0x0000000e00087c02 */ /* 0x000fc40008000f00 */
[----:B------:R-:W-:Y:S01]  /*09b0*/  MOV R9, UR15 ;  /* 0x0000000f00097c02 */ /* 0x000fe20008000f00 */
[----:B------:R-:W-:Y:S01]  /*09c0*/  @!P0 IMAD.WIDE.U32 R6, R17, 0x4, R6 ;  /* 0x0000000411068825 */ /* 0x000fe200078e0006 */
[----:B------:R-:W3:Y:S03]  /*09d0*/  @P1 LDG.E R14, desc[UR18][R14.64] ;  /* 0x000000120e0e1981 */ /* 0x000ee6000c1e1900 */
[----:B------:R-:W-:Y:S01]  /*09e0*/  @!P0 IMAD.WIDE R8, R19, 0x4, R8 ;  /* 0x0000000413088825 */ /* 0x000fe200078e0208 */
[----:B------:R-:W3:Y:S04]  /*09f0*/  @P1 LDG.E R2, desc[UR18][R2.64+0x4] ;  /* 0x0000041202021981 */ /* 0x000ee8000c1e1900 */
[----:B------:R-:W4:Y:S04]  /*0a00*/  @!P0 LDG.E R7, desc[UR18][R6.64] ;  /* 0x0000001206078981 */ /* 0x000f28000c1e1900 */
[----:B------:R-:W4:Y:S01]  /*0a10*/  @!P0 LDG.E R8, desc[UR18][R8.64] ;  /* 0x0000001208088981 */ /* 0x000f22000c1e1900 */
[----:B--2---:R-:W-:-:S04]  /*0a20*/  @P1 FFMA R11, R11, R4, R12 ;  /* 0x000000040b0b1223 */ /* 0x004fc8000000000c */
[----:B---3--:R-:W-:-:S04]  /*0a30*/  @P1 FFMA R12, R2, R14, R11 ;  /* 0x0000000e020c1223 */ /* 0x008fc8000000000b */
[----:B----4-:R-:W-:-:S07]  /*0a40*/  @!P0 FFMA R12, R7, R8, R12 ;  /* 0x00000008070c8223 */ /* 0x010fce000000000c */
.L_x_2:
[----:B------:R-:W1:Y:S01]  /*0a50*/  LDC.64 R2, c[0x0][0x390] ;  /* 0x0000e400ff027b82 */ /* 0x000e620000000a00 */
[----:B------:R-:W-:-:S05]  /*0a60*/  IADD3 R13, PT, PT, R0, R13, RZ ;  /* 0x0000000d000d7210 */ /* 0x000fca0007ffe0ff */
[----:B-1----:R-:W-:-:S05]  /*0a70*/  IMAD.WIDE R2, R13, 0x4, R2 ;  /* 0x000000040d027825 */ /* 0x002fca00078e0202 */
[----:B0-----:R-:W-:Y:S01]  /*0a80*/  STG.E desc[UR18][R2.64], R12 ;  /* 0x0000000c02007986 */ /* 0x001fe2000c101912 */
[----:B------:R-:W-:Y:S05]  /*0a90*/  EXIT ;  /* 0x000000000000794d */ /* 0x000fea0003800000 */
.L_x_4:
[----:B------:R-:W-:-:S00]  /*0aa0*/  BRA `(.L_x_4) ;  /* 0xfffffffc00fc7947 */ /* 0x000fc0000383ffff */
[----:B------:R-:W-:-:S00]  /*0ab0*/  NOP ;  /* 0x0000000000007918 */ /* 0x000fc00000000000 */
        /* <DEDUP_REMOVED lines=12> */
.L_x_5:


//--------------------- .nv.shared.reserved.0     --------------------------
	.section	.nv.shared.reserved.0,"aw",@nobits
	.weak		__nv_reservedSMEM_offset_0_alias
	.size		__nv_reservedSMEM_offset_0_alias, 0, 64
	.other		__nv_reservedSMEM_offset_0_alias,@"STO_CUDA_RESERVED_SHARED STV_DEFAULT"
__nv_reservedSMEM_offset_0_alias:
	.zero		0
	.zero		64


//--------------------- .nv.constant0._Z6kernelPfS_S_i --------------------------
	.section	.nv.constant0._Z6kernelPfS_S_i,"a",@progbits
	.sectionflags	@""
	.align	4
.nv.constant0._Z6kernelPfS_S_i:
	.zero		924


//--------------------- SYMBOLS --------------------------

	.type		.nv.reservedSmem.offset0,@object
	.size		.nv.reservedSmem.offset0,0x4
